//
// Generated by NVIDIA NVVM Compiler
//
// Compiler Build ID: CL-36424714
// Cuda compilation tools, release 13.0, V13.0.88
// Based on NVVM 20.0.0
//

.version 9.0
.target sm_100
.address_size 64

	// .globl	_Z14onesComplementPiS_ii

.visible .entry _Z14onesComplementPiS_ii(
	.param .u64 .ptr .align 1 _Z14onesComplementPiS_ii_param_0,
	.param .u64 .ptr .align 1 _Z14onesComplementPiS_ii_param_1,
	.param .u32 _Z14onesComplementPiS_ii_param_2,
	.param .u32 _Z14onesComplementPiS_ii_param_3
)
{
	.reg .pred 	%p<11>;
	.reg .b32 	%r<37>;
	.reg .b64 	%rd<12>;

	ld.param.u64 	%rd3, [_Z14onesComplementPiS_ii_param_0];
	ld.param.u64 	%rd4, [_Z14onesComplementPiS_ii_param_1];
	ld.param.u32 	%r13, [_Z14onesComplementPiS_ii_param_2];
	ld.param.u32 	%r15, [_Z14onesComplementPiS_ii_param_3];
	cvta.to.global.u64 	%rd1, %rd4;
	cvta.to.global.u64 	%rd2, %rd3;
	mov.u32 	%r16, %ctaid.x;
	mov.u32 	%r17, %ntid.x;
	mov.u32 	%r18, %tid.x;
	mad.lo.s32 	%r19, %r16, %r17, %r18;
	mov.u32 	%r20, %ctaid.y;
	mov.u32 	%r21, %ntid.y;
	mov.u32 	%r22, %tid.y;
	mad.lo.s32 	%r23, %r20, %r21, %r22;
	setp.lt.s32 	%p1, %r19, 1;
	add.s32 	%r24, %r13, -1;
	setp.ge.s32 	%p2, %r19, %r24;
	or.pred  	%p3, %p1, %p2;
	setp.eq.s32 	%p4, %r23, 0;
	or.pred  	%p5, %p4, %p3;
	add.s32 	%r25, %r15, -1;
	setp.ge.s32 	%p6, %r23, %r25;
	or.pred  	%p7, %p5, %p6;
	@%p7 bra 	$L__BB0_5;
	mad.lo.s32 	%r3, %r15, %r19, %r23;
	mul.wide.s32 	%rd8, %r3, 4;
	add.s64 	%rd9, %rd2, %rd8;
	ld.global.u32 	%r34, [%rd9];
	setp.lt.s32 	%p8, %r34, 1;
	mov.b32 	%r36, 0;
	@%p8 bra 	$L__BB0_4;
	mov.b32 	%r36, 0;
	mov.b32 	%r33, 1;
$L__BB0_3:
	and.b32  	%r31, %r34, 1;
	setp.eq.b32 	%p9, %r31, 1;
	selp.b32 	%r32, 0, %r33, %p9;
	or.b32  	%r36, %r32, %r36;
	shl.b32 	%r33, %r33, 1;
	shr.u32 	%r10, %r34, 1;
	setp.gt.u32 	%p10, %r34, 1;
	mov.u32 	%r34, %r10;
	@%p10 bra 	$L__BB0_3;
$L__BB0_4:
	add.s64 	%rd11, %rd1, %rd8;
	st.global.u32 	[%rd11], %r36;
	bra.uni 	$L__BB0_6;
$L__BB0_5:
	mad.lo.s32 	%r26, %r15, %r19, %r23;
	mul.wide.s32 	%rd5, %r26, 4;
	add.s64 	%rd6, %rd2, %rd5;
	ld.global.u32 	%r27, [%rd6];
	add.s64 	%rd7, %rd1, %rd5;
	st.global.u32 	[%rd7], %r27;
$L__BB0_6:
	ret;

}


// ===== COMPILED SASS (sm_100) =====

	.target	sm_100

	.elftype	@"ET_EXEC"


//--------------------- .note.nv.tkinfo           --------------------------
	.section	.note.nv.tkinfo,"",@"SHT_NOTE"
	.sectionflags	@"SHF_NOTE_NV_TKINFO"
	.tkinfo
        /*0018*/ 	.word	0x00000002
        /*0030*/ 	.string	""
        /*0030*/ 	.string	"ptxas"
        /*0030*/ 	.string	"Cuda compilation tools, release 13.0, V13.0.88"
        /*0030*/ 	.string	"Build cuda_13.0.r13.0/compiler.36424714_0"
        /*0030*/ 	.string	"-arch sm_100 -m 64 "



//--------------------- .note.nv.cuinfo           --------------------------
	.section	.note.nv.cuinfo,"",@"SHT_NOTE"
	.sectionflags	@"SHF_NOTE_NV_CUINFO"
        /*0018*/ 	.short	0x0002
        /*001a*/ 	.short	0x0064
        /*001c*/ 	.short	0x0082
	.zero		2


//--------------------- .nv.info                  --------------------------
	.section	.nv.info,"",@"SHT_CUDA_INFO"
	.align	4


	//----- nvinfo : EIATTR_REGCOUNT
	.align		4
        /*0000*/ 	.byte	0x04, 0x2f
        /*0002*/ 	.short	(.L_1 - .L_0)
	.align		4
.L_0:
        /*0004*/ 	.word	index@(_Z14onesComplementPiS_ii)
        /*0008*/ 	.word	0x0000000a


	//----- nvinfo : EIATTR_FRAME_SIZE
	.align		4
.L_1:
        /*000c*/ 	.byte	0x04, 0x11
        /*000e*/ 	.short	(.L_3 - .L_2)
	.align		4
.L_2:
        /*0010*/ 	.word	index@(_Z14onesComplementPiS_ii)
        /*0014*/ 	.word	0x00000000


	//----- nvinfo : EIATTR_MIN_STACK_SIZE
	.align		4
.L_3:
        /*0018*/ 	.byte	0x04, 0x12
        /*001a*/ 	.short	(.L_5 - .L_4)
	.align		4
.L_4:
        /*001c*/ 	.word	index@(_Z14onesComplementPiS_ii)
        /*0020*/ 	.word	0x00000000
.L_5:


//--------------------- .nv.compat                --------------------------
	.section	.nv.compat,"",@"SHT_CUDA_COMPAT_INFO"
	.align	4
        /*0000*/ 	.byte	0x02, 0x09, 0x00, 0x00, 0x02, 0x02, 0x01, 0x00, 0x02, 0x05, 0x05, 0x00, 0x03, 0x07, 0x01, 0x01
        /*0010*/ 	.byte	0x02, 0x03, 0x00, 0x00, 0x02, 0x06, 0x01, 0x00, 0x04, 0x0b, 0x08, 0x00, 0x09, 0x00, 0x00, 0x00
        /*0020*/ 	.byte	0x00, 0x00, 0x00, 0x00


//--------------------- .nv.info._Z14onesComplementPiS_ii --------------------------
	.section	.nv.info._Z14onesComplementPiS_ii,"",@"SHT_CUDA_INFO"
	.sectionflags	@""
	.align	4


	//----- nvinfo : EIATTR_CUDA_API_VERSION
	.align		4
        /*0000*/ 	.byte	0x04, 0x37
        /*0002*/ 	.short	(.L_7 - .L_6)
.L_6:
        /*0004*/ 	.word	0x00000082


	//----- nvinfo : EIATTR_KPARAM_INFO
	.align		4
.L_7:
        /*0008*/ 	.byte	0x04, 0x17
        /*000a*/ 	.short	(.L_9 - .L_8)
.L_8:
        /*000c*/ 	.word	0x00000000
        /*0010*/ 	.short	0x0003
        /*0012*/ 	.short	0x0014
        /*0014*/ 	.byte	0x00, 0xf0, 0x11, 0x00


	//----- nvinfo : EIATTR_KPARAM_INFO
	.align		4
.L_9:
        /*0018*/ 	.byte	0x04, 0x17
        /*001a*/ 	.short	(.L_11 - .L_10)
.L_10:
        /*001c*/ 	.word	0x00000000
        /*0020*/ 	.short	0x0002
        /*0022*/ 	.short	0x0010
        /*0024*/ 	.byte	0x00, 0xf0, 0x11, 0x00


	//----- nvinfo : EIATTR_KPARAM_INFO
	.align		4
.L_11:
        /*0028*/ 	.byte	0x04, 0x17
        /*002a*/ 	.short	(.L_13 - .L_12)
.L_12:
        /*002c*/ 	.word	0x00000000
        /*0030*/ 	.short	0x0001
        /*0032*/ 	.short	0x0008
        /*0034*/ 	.byte	0x00, 0xf5, 0x21, 0x00


	//----- nvinfo : EIATTR_KPARAM_INFO
	.align		4
.L_13:
        /*0038*/ 	.byte	0x04, 0x17
        /*003a*/ 	.short	(.L_15 - .L_14)
.L_14:
        /*003c*/ 	.word	0x00000000
        /*0040*/ 	.short	0x0000
        /*0042*/ 	.short	0x0000
        /*0044*/ 	.byte	0x00, 0xf5, 0x21, 0x00


	//----- nvinfo : EIATTR_SPARSE_MMA_MASK
	.align		4
.L_15:
        /*0048*/ 	.byte	0x03, 0x50
        /*004a*/ 	.short	0x0000


	//----- nvinfo : EIATTR_MAXREG_COUNT
	.align		4
        /*004c*/ 	.byte	0x03, 0x1b
        /*004e*/ 	.short	0x00ff


	//----- nvinfo : EIATTR_MERCURY_ISA_VERSION
	.align		4
        /*0050*/ 	.byte	0x03, 0x5f
        /*0052*/ 	.short	0x0101


	//----- nvinfo : EIATTR_VRC_CTA_INIT_COUNT
	.align		4
        /*0054*/ 	.byte	0x02, 0x4a
	.zero		1
	.zero		1


	//----- nvinfo : EIATTR_EXIT_INSTR_OFFSETS
	.align		4
        /*0058*/ 	.byte	0x04, 0x1c
        /*005a*/ 	.short	(.L_17 - .L_16)


	//   ....[0]....
.L_16:
        /*005c*/ 	.word	0x00000280


	//   ....[1]....
        /*0060*/ 	.word	0x00000300


	//----- nvinfo : EIATTR_CRS_STACK_SIZE
	.align		4
.L_17:
        /*0064*/ 	.byte	0x04, 0x1e
        /*0066*/ 	.short	(.L_19 - .L_18)
.L_18:
        /*0068*/ 	.word	0x00000000


	//----- nvinfo : EIATTR_CBANK_PARAM_SIZE
	.align		4
.L_19:
        /*006c*/ 	.byte	0x03, 0x19
        /*006e*/ 	.short	0x0018


	//----- nvinfo : EIATTR_PARAM_CBANK
	.align		4
        /*0070*/ 	.byte	0x04, 0x0a
        /*0072*/ 	.short	(.L_21 - .L_20)
	.align		4
.L_20:
        /*0074*/ 	.word	index@(.nv.constant0._Z14onesComplementPiS_ii)
        /*0078*/ 	.short	0x0380
        /*007a*/ 	.short	0x0018


	//----- nvinfo : EIATTR_SW_WAR
	.align		4
.L_21:
        /*007c*/ 	.byte	0x04, 0x36
        /*007e*/ 	.short	(.L_23 - .L_22)
.L_22:
        /*0080*/ 	.word	0x00000008
.L_23:


//--------------------- .nv.callgraph             --------------------------
	.section	.nv.callgraph,"",@"SHT_CUDA_CALLGRAPH"
	.align	4
	.sectionentsize	8
	.align		4
        /*0000*/ 	.word	0x00000000
	.align		4
        /*0004*/ 	.word	0xffffffff
	.align		4
        /*0008*/ 	.word	0x00000000
	.align		4
        /*000c*/ 	.word	0xfffffffe
	.align		4
        /*0010*/ 	.word	0x00000000
	.align		4
        /*0014*/ 	.word	0xfffffffd
	.align		4
        /*0018*/ 	.word	0x00000000
	.align		4
        /*001c*/ 	.word	0xfffffffc


//--------------------- .text._Z14onesComplementPiS_ii --------------------------
	.section	.text._Z14onesComplementPiS_ii,"ax",@progbits
	.align	128
        .global         _Z14onesComplementPiS_ii
        .type           _Z14onesComplementPiS_ii,@function
        .size           _Z14onesComplementPiS_ii,(.L_x_5 - _Z14onesComplementPiS_ii)
        .other          _Z14onesComplementPiS_ii,@"STO_CUDA_ENTRY STV_DEFAULT"
_Z14onesComplementPiS_ii:
.text._Z14onesComplementPiS_ii:
[----:B------:R-:W-:Y:S01]  /*0000*/  LDC R1, c[0x0][0x37c] ;  /* 0x0000df00ff017b82 */ /* 0x000fe20000000800 */
[----:B------:R-:W0:Y:S07]  /*0010*/  S2R R3, SR_TID.X ;  /* 0x0000000000037919 */ /* 0x000e2e0000002100 */
[----:B------:R-:W0:Y:S01]  /*0020*/  S2UR UR6, SR_CTAID.X ;  /* 0x00000000000679c3 */ /* 0x000e220000002500 */
[----:B------:R-:W1:Y:S01]  /*0030*/  LDCU.64 UR4, c[0x0][0x390] ;  /* 0x00007200ff0477ac */ /* 0x000e620008000a00 */
[----:B------:R-:W2:Y:S06]  /*0040*/  S2R R2, SR_TID.Y ;  /* 0x0000000000027919 */ /* 0x000eac0000002200 */
[----:B------:R-:W0:Y:S08]  /*0050*/  LDC R0, c[0x0][0x360] ;  /* 0x0000d800ff007b82 */ /* 0x000e300000000800 */
[----:B------:R-:W2:Y:S01]  /*0060*/  S2UR UR7, SR_CTAID.Y ;  /* 0x00000000000779c3 */ /* 0x000ea20000002600 */
[----:B-1----:R-:W-:-:S07]  /*0070*/  UIADD3 UR4, UPT, UPT, UR4, -0x1, URZ ;  /* 0xffffffff04047890 */ /* 0x002fce000fffe0ff */
[----:B------:R-:W2:Y:S01]  /*0080*/  LDC R5, c[0x0][0x364] ;  /* 0x0000d900ff057b82 */ /* 0x000ea20000000800 */
[----:B0-----:R-:W-:-:S05]  /*0090*/  IMAD R0, R0, UR6, R3 ;  /* 0x0000000600007c24 */ /* 0x001fca000f8e0203 */
[----:B------:R-:W-:Y:S01]  /*00a0*/  ISETP.GE.AND P0, PT, R0, UR4, PT ;  /* 0x0000000400007c0c */ /* 0x000fe2000bf06270 */
[----:B------:R-:W-:-:S03]  /*00b0*/  UIADD3 UR4, UPT, UPT, UR5, -0x1, URZ ;  /* 0xffffffff05047890 */ /* 0x000fc6000fffe0ff */
[----:B------:R-:W-:Y:S01]  /*00c0*/  ISETP.LT.OR P0, PT, R0, 0x1, P0 ;  /* 0x000000010000780c */ /* 0x000fe20000701670 */
[----:B--2---:R-:W-:Y:S01]  /*00d0*/  IMAD R5, R5, UR7, R2 ;  /* 0x0000000705057c24 */ /* 0x004fe2000f8e0202 */
[----:B------:R-:W0:Y:S04]  /*00e0*/  LDCU.64 UR6, c[0x0][0x358] ;  /* 0x00006b00ff0677ac */ /* 0x000e280008000a00 */
[----:B------:R-:W-:-:S04]  /*00f0*/  ISETP.EQ.OR P0, PT, R5, RZ, P0 ;  /* 0x000000ff0500720c */ /* 0x000fc80000702670 */
[----:B------:R-:W-:-:S13]  /*0100*/  ISETP.GE.OR P0, PT, R5, UR4, P0 ;  /* 0x0000000405007c0c */ /* 0x000fda0008706670 */
[----:B0-----:R-:W-:Y:S05]  /*0110*/  @P0 BRA `(.L_x_0) ;  /* 0x00000000005c0947 */ /* 0x001fea0003800000 */
[----:B------:R-:W0:Y:S01]  /*0120*/  LDC.64 R2, c[0x0][0x380] ;  /* 0x0000e000ff027b82 */ /* 0x000e220000000a00 */
[----:B------:R-:W-:-:S07]  /*0130*/  IMAD R7, R0, UR5, R5 ;  /* 0x0000000500077c24 */ /* 0x000fce000f8e0205 */
[----:B------:R-:W1:Y:S01]  /*0140*/  LDC.64 R4, c[0x0][0x388] ;  /* 0x0000e200ff047b82 */ /* 0x000e620000000a00 */
[----:B0-----:R-:W-:-:S06]  /*0150*/  IMAD.WIDE R2, R7, 0x4, R2 ;  /* 0x0000000407027825 */ /* 0x001fcc00078e0202 */
[----:B------:R-:W2:Y:S01]  /*0160*/  LDG.E R2, desc[UR6][R2.64] ;  /* 0x0000000602027981 */ /* 0x000ea2000c1e1900 */
[----:B------:R-:W-:Y:S01]  /*0170*/  BSSY.RECONVERGENT B0, `(.L_x_1) ;  /* 0x000000f000007945 */ /* 0x000fe20003800200 */
[----:B-1----:R-:W-:-:S04]  /*0180*/  IMAD.WIDE R4, R7, 0x4, R4 ;  /* 0x0000000407047825 */ /* 0x002fc800078e0204 */
[----:B------:R-:W-:Y:S01]  /*0190*/  IMAD.MOV.U32 R7, RZ, RZ, RZ ;  /* 0x000000ffff077224 */ /* 0x000fe200078e00ff */
[----:B--2---:R-:W-:-:S13]  /*01a0*/  ISETP.GE.AND P0, PT, R2, 0x1, PT ;  /* 0x000000010200780c */ /* 0x004fda0003f06270 */
[----:B------:R-:W-:Y:S05]  /*01b0*/  @!P0 BRA `(.L_x_2) ;  /* 0x0000000000288947 */ /* 0x000fea0003800000 */
[----:B------:R-:W-:Y:S02]  /*01c0*/  HFMA2 R3, -RZ, RZ, 0, 5.9604644775390625e-08 ;  /* 0x00000001ff037431 */ /* 0x000fe400000001ff */
[----:B------:R-:W-:-:S07]  /*01d0*/  IMAD.MOV.U32 R7, RZ, RZ, RZ ;  /* 0x000000ffff077224 */ /* 0x000fce00078e00ff */
.L_x_3:
[C---:B------:R-:W-:Y:S02]  /*01e0*/  ISETP.GT.U32.AND P1, PT, R2.reuse, 0x1, PT ;  /* 0x000000010200780c */ /* 0x040fe40003f24070 */
[----:B------:R-:W-:Y:S02]  /*01f0*/  LOP3.LUT R0, R2, 0x1, RZ, 0xc0, !PT ;  /* 0x0000000102007812 */ /* 0x000fe400078ec0ff */
[----:B------:R-:W-:Y:S02]  /*0200*/  SHF.R.U32.HI R2, RZ, 0x1, R2 ;  /* 0x00000001ff027819 */ /* 0x000fe40000011602 */
[----:B------:R-:W-:-:S04]  /*0210*/  ISETP.NE.U32.AND P0, PT, R0, 0x1, PT ;  /* 0x000000010000780c */ /* 0x000fc80003f05070 */
[C---:B------:R-:W-:Y:S01]  /*0220*/  SEL R0, R3.reuse, RZ, P0 ;  /* 0x000000ff03007207 */ /* 0x040fe20000000000 */
[----:B------:R-:W-:-:S03]  /*0230*/  IMAD.SHL.U32 R3, R3, 0x2, RZ ;  /* 0x0000000203037824 */ /* 0x000fc600078e00ff */
[----:B------:R-:W-:Y:S01]  /*0240*/  LOP3.LUT R7, R0, R7, RZ, 0xfc, !PT ;  /* 0x0000000700077212 */ /* 0x000fe200078efcff */
[----:B------:R-:W-:Y:S06]  /*0250*/  @P1 BRA `(.L_x_3) ;  /* 0xfffffffc00e01947 */ /* 0x000fec000383ffff */
.L_x_2:
[----:B------:R-:W-:Y:S05]  /*0260*/  BSYNC.RECONVERGENT B0 ;  /* 0x0000000000007941 */ /* 0x000fea0003800200 */
.L_x_1:
[----:B------:R-:W-:Y:S01]  /*0270*/  STG.E desc[UR6][R4.64], R7 ;  /* 0x0000000704007986 */ /* 0x000fe2000c101906 */
[----:B------:R-:W-:Y:S05]  /*0280*/  EXIT ;  /* 0x000000000000794d */ /* 0x000fea0003800000 */
.L_x_0:
[----:B------:R-:W0:Y:S01]  /*0290*/  LDC.64 R2, c[0x0][0x380] ;  /* 0x0000e000ff027b82 */ /* 0x000e220000000a00 */
[----:B------:R-:W-:-:S07]  /*02a0*/  IMAD R7, R0, UR5, R5 ;  /* 0x0000000500077c24 */ /* 0x000fce000f8e0205 */
[----:B------:R-:W1:Y:S01]  /*02b0*/  LDC.64 R4, c[0x0][0x388] ;  /* 0x0000e200ff047b82 */ /* 0x000e620000000a00 */
[----:B0-----:R-:W-:-:S06]  /*02c0*/  IMAD.WIDE R2, R7, 0x4, R2 ;  /* 0x0000000407027825 */ /* 0x001fcc00078e0202 */
[----:B------:R-:W2:Y:S01]  /*02d0*/  LDG.E R3, desc[UR6][R2.64] ;  /* 0x0000000602037981 */ /* 0x000ea2000c1e1900 */
[----:B-1----:R-:W-:-:S05]  /*02e0*/  IMAD.WIDE R4, R7, 0x4, R4 ;  /* 0x0000000407047825 */ /* 0x002fca00078e0204 */
[----:B--2---:R-:W-:Y:S01]  /*02f0*/  STG.E desc[UR6][R4.64], R3 ;  /* 0x0000000304007986 */ /* 0x004fe2000c101906 */
[----:B------:R-:W-:Y:S05]  /*0300*/  EXIT ;  /* 0x000000000000794d */ /* 0x000fea0003800000 */
.L_x_4:
[----:B------:R-:W-:-:S00]  /*0310*/  BRA `(.L_x_4) ;  /* 0xfffffffc00fc7947 */ /* 0x000fc0000383ffff */
[----:B------:R-:W-:-:S00]  /*0320*/  NOP ;  /* 0x0000000000007918 */ /* 0x000fc00000000000 */
        /* <DEDUP_REMOVED lines=13> */
.L_x_5:


//--------------------- .nv.shared.reserved.0     --------------------------
	.section	.nv.shared.reserved.0,"aw",@nobits
	.weak		__nv_reservedSMEM_offset_0_alias
	.size		__nv_reservedSMEM_offset_0_alias, 0, 64
	.other		__nv_reservedSMEM_offset_0_alias,@"STO_CUDA_RESERVED_SHARED STV_DEFAULT"
__nv_reservedSMEM_offset_0_alias:
	.zero		0
	.zero		64


//--------------------- .nv.constant0._Z14onesComplementPiS_ii --------------------------
	.section	.nv.constant0._Z14onesComplementPiS_ii,"a",@progbits
	.sectionflags	@""
	.align	4
.nv.constant0._Z14onesComplementPiS_ii:
	.zero		920


//--------------------- SYMBOLS --------------------------

	.type		.nv.reservedSmem.offset0,@object
	.size		.nv.reservedSmem.offset0,0x4
